//
// Generated by NVIDIA NVVM Compiler
//
// Compiler Build ID: CL-36424714
// Cuda compilation tools, release 13.0, V13.0.88
// Based on NVVM 20.0.0
//

.version 9.0
.target sm_100
.address_size 64

	// .globl	_Z10matrix_addPfS_S_i

.visible .entry _Z10matrix_addPfS_S_i(
	.param .u64 .ptr .align 1 _Z10matrix_addPfS_S_i_param_0,
	.param .u64 .ptr .align 1 _Z10matrix_addPfS_S_i_param_1,
	.param .u64 .ptr .align 1 _Z10matrix_addPfS_S_i_param_2,
	.param .u32 _Z10matrix_addPfS_S_i_param_3
)
{
	.reg .pred 	%p<5>;
	.reg .b32 	%r<21>;
	.reg .b32 	%f<4>;
	.reg .b64 	%rd<11>;

	ld.param.u64 	%rd4, [_Z10matrix_addPfS_S_i_param_0];
	ld.param.u64 	%rd5, [_Z10matrix_addPfS_S_i_param_1];
	ld.param.u64 	%rd6, [_Z10matrix_addPfS_S_i_param_2];
	ld.param.u32 	%r10, [_Z10matrix_addPfS_S_i_param_3];
	mov.u32 	%r11, %ctaid.x;
	mov.u32 	%r1, %ntid.x;
	mov.u32 	%r12, %tid.x;
	mad.lo.s32 	%r19, %r11, %r1, %r12;
	setp.ge.s32 	%p1, %r19, %r10;
	@%p1 bra 	$L__BB0_6;
	mov.u32 	%r13, %ctaid.y;
	mov.u32 	%r14, %ntid.y;
	mov.u32 	%r15, %tid.y;
	mad.lo.s32 	%r3, %r13, %r14, %r15;
	mov.u32 	%r16, %nctaid.y;
	mul.lo.s32 	%r4, %r14, %r16;
	mov.u32 	%r17, %nctaid.x;
	mul.lo.s32 	%r5, %r1, %r17;
	cvta.to.global.u64 	%rd1, %rd4;
	cvta.to.global.u64 	%rd2, %rd5;
	cvta.to.global.u64 	%rd3, %rd6;
$L__BB0_2:
	setp.ge.s32 	%p2, %r3, %r10;
	@%p2 bra 	$L__BB0_5;
	mov.u32 	%r20, %r3;
$L__BB0_4:
	mad.lo.s32 	%r18, %r20, %r10, %r19;
	mul.wide.s32 	%rd7, %r18, 4;
	add.s64 	%rd8, %rd1, %rd7;
	ld.global.f32 	%f1, [%rd8];
	add.s64 	%rd9, %rd2, %rd7;
	ld.global.f32 	%f2, [%rd9];
	add.f32 	%f3, %f1, %f2;
	add.s64 	%rd10, %rd3, %rd7;
	st.global.f32 	[%rd10], %f3;
	add.s32 	%r20, %r20, %r4;
	setp.lt.s32 	%p3, %r20, %r10;
	@%p3 bra 	$L__BB0_4;
$L__BB0_5:
	add.s32 	%r19, %r19, %r5;
	setp.lt.s32 	%p4, %r19, %r10;
	@%p4 bra 	$L__BB0_2;
$L__BB0_6:
	ret;

}


// ===== COMPILED SASS (sm_100) =====

	.target	sm_100

	.elftype	@"ET_EXEC"


//--------------------- .note.nv.tkinfo           --------------------------
	.section	.note.nv.tkinfo,"",@"SHT_NOTE"
	.sectionflags	@"SHF_NOTE_NV_TKINFO"
	.tkinfo
        /*0018*/ 	.word	0x00000002
        /*0030*/ 	.string	""
        /*0030*/ 	.string	"ptxas"
        /*0030*/ 	.string	"Cuda compilation tools, release 13.0, V13.0.88"
        /*0030*/ 	.string	"Build cuda_13.0.r13.0/compiler.36424714_0"
        /*0030*/ 	.string	"-arch sm_100 -m 64 "



//--------------------- .note.nv.cuinfo           --------------------------
	.section	.note.nv.cuinfo,"",@"SHT_NOTE"
	.sectionflags	@"SHF_NOTE_NV_CUINFO"
        /*0018*/ 	.short	0x0002
        /*001a*/ 	.short	0x0064
        /*001c*/ 	.short	0x0082
	.zero		2


//--------------------- .nv.info                  --------------------------
	.section	.nv.info,"",@"SHT_CUDA_INFO"
	.align	4


	//----- nvinfo : EIATTR_REGCOUNT
	.align		4
        /*0000*/ 	.byte	0x04, 0x2f
        /*0002*/ 	.short	(.L_1 - .L_0)
	.align		4
.L_0:
        /*0004*/ 	.word	index@(_Z10matrix_addPfS_S_i)
        /*0008*/ 	.word	0x00000018


	//----- nvinfo : EIATTR_FRAME_SIZE
	.align		4
.L_1:
        /*000c*/ 	.byte	0x04, 0x11
        /*000e*/ 	.short	(.L_3 - .L_2)
	.align		4
.L_2:
        /*0010*/ 	.word	index@(_Z10matrix_addPfS_S_i)
        /*0014*/ 	.word	0x00000000


	//----- nvinfo : EIATTR_MIN_STACK_SIZE
	.align		4
.L_3:
        /*0018*/ 	.byte	0x04, 0x12
        /*001a*/ 	.short	(.L_5 - .L_4)
	.align		4
.L_4:
        /*001c*/ 	.word	index@(_Z10matrix_addPfS_S_i)
        /*0020*/ 	.word	0x00000000
.L_5:


//--------------------- .nv.compat                --------------------------
	.section	.nv.compat,"",@"SHT_CUDA_COMPAT_INFO"
	.align	4
        /*0000*/ 	.byte	0x02, 0x09, 0x00, 0x00, 0x02, 0x02, 0x01, 0x00, 0x02, 0x05, 0x05, 0x00, 0x03, 0x07, 0x01, 0x01
        /*0010*/ 	.byte	0x02, 0x03, 0x00, 0x00, 0x02, 0x06, 0x01, 0x00, 0x04, 0x0b, 0x08, 0x00, 0x09, 0x00, 0x00, 0x00
        /*0020*/ 	.byte	0x00, 0x00, 0x00, 0x00


//--------------------- .nv.info._Z10matrix_addPfS_S_i --------------------------
	.section	.nv.info._Z10matrix_addPfS_S_i,"",@"SHT_CUDA_INFO"
	.sectionflags	@""
	.align	4


	//----- nvinfo : EIATTR_CUDA_API_VERSION
	.align		4
        /*0000*/ 	.byte	0x04, 0x37
        /*0002*/ 	.short	(.L_7 - .L_6)
.L_6:
        /*0004*/ 	.word	0x00000082


	//----- nvinfo : EIATTR_KPARAM_INFO
	.align		4
.L_7:
        /*0008*/ 	.byte	0x04, 0x17
        /*000a*/ 	.short	(.L_9 - .L_8)
.L_8:
        /*000c*/ 	.word	0x00000000
        /*0010*/ 	.short	0x0003
        /*0012*/ 	.short	0x0018
        /*0014*/ 	.byte	0x00, 0xf0, 0x11, 0x00


	//----- nvinfo : EIATTR_KPARAM_INFO
	.align		4
.L_9:
        /*0018*/ 	.byte	0x04, 0x17
        /*001a*/ 	.short	(.L_11 - .L_10)
.L_10:
        /*001c*/ 	.word	0x00000000
        /*0020*/ 	.short	0x0002
        /*0022*/ 	.short	0x0010
        /*0024*/ 	.byte	0x00, 0xf5, 0x21, 0x00


	//----- nvinfo : EIATTR_KPARAM_INFO
	.align		4
.L_11:
        /*0028*/ 	.byte	0x04, 0x17
        /*002a*/ 	.short	(.L_13 - .L_12)
.L_12:
        /*002c*/ 	.word	0x00000000
        /*0030*/ 	.short	0x0001
        /*0032*/ 	.short	0x0008
        /*0034*/ 	.byte	0x00, 0xf5, 0x21, 0x00


	//----- nvinfo : EIATTR_KPARAM_INFO
	.align		4
.L_13:
        /*0038*/ 	.byte	0x04, 0x17
        /*003a*/ 	.short	(.L_15 - .L_14)
.L_14:
        /*003c*/ 	.word	0x00000000
        /*0040*/ 	.short	0x0000
        /*0042*/ 	.short	0x0000
        /*0044*/ 	.byte	0x00, 0xf5, 0x21, 0x00


	//----- nvinfo : EIATTR_SPARSE_MMA_MASK
	.align		4
.L_15:
        /*0048*/ 	.byte	0x03, 0x50
        /*004a*/ 	.short	0x0000


	//----- nvinfo : EIATTR_MAXREG_COUNT
	.align		4
        /*004c*/ 	.byte	0x03, 0x1b
        /*004e*/ 	.short	0x00ff


	//----- nvinfo : EIATTR_MERCURY_ISA_VERSION
	.align		4
        /*0050*/ 	.byte	0x03, 0x5f
        /*0052*/ 	.short	0x0101


	//----- nvinfo : EIATTR_VRC_CTA_INIT_COUNT
	.align		4
        /*0054*/ 	.byte	0x02, 0x4a
	.zero		1
	.zero		1


	//----- nvinfo : EIATTR_EXIT_INSTR_OFFSETS
	.align		4
        /*0058*/ 	.byte	0x04, 0x1c
        /*005a*/ 	.short	(.L_17 - .L_16)


	//   ....[0]....
.L_16:
        /*005c*/ 	.word	0x00000070


	//   ....[1]....
        /*0060*/ 	.word	0x00000280


	//----- nvinfo : EIATTR_CRS_STACK_SIZE
	.align		4
.L_17:
        /*0064*/ 	.byte	0x04, 0x1e
        /*0066*/ 	.short	(.L_19 - .L_18)
.L_18:
        /*0068*/ 	.word	0x00000000


	//----- nvinfo : EIATTR_CBANK_PARAM_SIZE
	.align		4
.L_19:
        /*006c*/ 	.byte	0x03, 0x19
        /*006e*/ 	.short	0x001c


	//----- nvinfo : EIATTR_PARAM_CBANK
	.align		4
        /*0070*/ 	.byte	0x04, 0x0a
        /*0072*/ 	.short	(.L_21 - .L_20)
	.align		4
.L_20:
        /*0074*/ 	.word	index@(.nv.constant0._Z10matrix_addPfS_S_i)
        /*0078*/ 	.short	0x0380
        /*007a*/ 	.short	0x001c


	//----- nvinfo : EIATTR_SW_WAR
	.align		4
.L_21:
        /*007c*/ 	.byte	0x04, 0x36
        /*007e*/ 	.short	(.L_23 - .L_22)
.L_22:
        /*0080*/ 	.word	0x00000008
.L_23:


//--------------------- .nv.callgraph             --------------------------
	.section	.nv.callgraph,"",@"SHT_CUDA_CALLGRAPH"
	.align	4
	.sectionentsize	8
	.align		4
        /*0000*/ 	.word	0x00000000
	.align		4
        /*0004*/ 	.word	0xffffffff
	.align		4
        /*0008*/ 	.word	0x00000000
	.align		4
        /*000c*/ 	.word	0xfffffffe
	.align		4
        /*0010*/ 	.word	0x00000000
	.align		4
        /*0014*/ 	.word	0xfffffffd
	.align		4
        /*0018*/ 	.word	0x00000000
	.align		4
        /*001c*/ 	.word	0xfffffffc


//--------------------- .text._Z10matrix_addPfS_S_i --------------------------
	.section	.text._Z10matrix_addPfS_S_i,"ax",@progbits
	.align	128
        .global         _Z10matrix_addPfS_S_i
        .type           _Z10matrix_addPfS_S_i,@function
        .size           _Z10matrix_addPfS_S_i,(.L_x_5 - _Z10matrix_addPfS_S_i)
        .other          _Z10matrix_addPfS_S_i,@"STO_CUDA_ENTRY STV_DEFAULT"
_Z10matrix_addPfS_S_i:
.text._Z10matrix_addPfS_S_i:
[----:B------:R-:W-:Y:S01]  /*0000*/  LDC R1, c[0x0][0x37c] ;  /* 0x0000df00ff017b82 */ /* 0x000fe20000000800 */
[----:B------:R-:W0:Y:S07]  /*0010*/  S2R R0, SR_TID.X ;  /* 0x0000000000007919 */ /* 0x000e2e0000002100 */
[----:B------:R-:W0:Y:S01]  /*0020*/  S2UR UR4, SR_CTAID.X ;  /* 0x00000000000479c3 */ /* 0x000e220000002500 */
[----:B------:R-:W1:Y:S07]  /*0030*/  LDCU UR5, c[0x0][0x398] ;  /* 0x00007300ff0577ac */ /* 0x000e6e0008000800 */
[----:B------:R-:W0:Y:S02]  /*0040*/  LDC R17, c[0x0][0x360] ;  /* 0x0000d800ff117b82 */ /* 0x000e240000000800 */
[----:B0-----:R-:W-:-:S05]  /*0050*/  IMAD R0, R17, UR4, R0 ;  /* 0x0000000411007c24 */ /* 0x001fca000f8e0200 */
[----:B-1----:R-:W-:-:S13]  /*0060*/  ISETP.GE.AND P0, PT, R0, UR5, PT ;  /* 0x0000000500007c0c */ /* 0x002fda000bf06270 */
[----:B------:R-:W-:Y:S05]  /*0070*/  @P0 EXIT ;  /* 0x000000000000094d */ /* 0x000fea0003800000 */
[----:B------:R-:W0:Y:S01]  /*0080*/  S2R R14, SR_TID.Y ;  /* 0x00000000000e7919 */ /* 0x000e220000002200 */
[----:B------:R-:W0:Y:S01]  /*0090*/  S2UR UR4, SR_CTAID.Y ;  /* 0x00000000000479c3 */ /* 0x000e220000002600 */
[----:B------:R-:W1:Y:S07]  /*00a0*/  LDCU.64 UR8, c[0x0][0x358] ;  /* 0x00006b00ff0877ac */ /* 0x000e6e0008000a00 */
[----:B------:R-:W0:Y:S01]  /*00b0*/  LDC R15, c[0x0][0x364] ;  /* 0x0000d900ff0f7b82 */ /* 0x000e220000000800 */
[----:B------:R-:W2:Y:S01]  /*00c0*/  LDCU UR5, c[0x0][0x374] ;  /* 0x00006e80ff0577ac */ /* 0x000ea20008000800 */
[----:B------:R-:W3:Y:S02]  /*00d0*/  LDCU UR6, c[0x0][0x370] ;  /* 0x00006e00ff0677ac */ /* 0x000ee40008000800 */
[----:B---3--:R-:W-:-:S02]  /*00e0*/  IMAD R17, R17, UR6, RZ ;  /* 0x0000000611117c24 */ /* 0x008fc4000f8e02ff */
[C---:B0-----:R-:W-:Y:S02]  /*00f0*/  IMAD R14, R15.reuse, UR4, R14 ;  /* 0x000000040f0e7c24 */ /* 0x041fe4000f8e020e */
[----:B-12---:R-:W-:-:S07]  /*0100*/  IMAD R15, R15, UR5, RZ ;  /* 0x000000050f0f7c24 */ /* 0x006fce000f8e02ff */
.L_x_3:
[----:B------:R-:W0:Y:S01]  /*0110*/  LDC R21, c[0x0][0x398] ;  /* 0x0000e600ff157b82 */ /* 0x000e220000000800 */
[----:B------:R-:W-:Y:S01]  /*0120*/  BSSY.RECONVERGENT B0, `(.L_x_0) ;  /* 0x0000012000007945 */ /* 0x000fe20003800200 */
[----:B0-----:R-:W-:-:S13]  /*0130*/  ISETP.GE.AND P0, PT, R14, R21, PT ;  /* 0x000000150e00720c */ /* 0x001fda0003f06270 */
[----:B---3--:R-:W-:Y:S05]  /*0140*/  @P0 BRA `(.L_x_1) ;  /* 0x00000000003c0947 */ /* 0x008fea0003800000 */
[----:B------:R-:W0:Y:S01]  /*0150*/  LDC.64 R2, c[0x0][0x390] ;  /* 0x0000e400ff027b82 */ /* 0x000e220000000a00 */
[----:B------:R-:W-:-:S07]  /*0160*/  MOV R16, R14 ;  /* 0x0000000e00107202 */ /* 0x000fce0000000f00 */
[----:B------:R-:W1:Y:S08]  /*0170*/  LDC.64 R4, c[0x0][0x380] ;  /* 0x0000e000ff047b82 */ /* 0x000e700000000a00 */
[----:B------:R-:W2:Y:S02]  /*0180*/  LDC.64 R6, c[0x0][0x388] ;  /* 0x0000e200ff067b82 */ /* 0x000ea40000000a00 */
.L_x_2:
[----:B---3--:R-:W-:-:S04]  /*0190*/  IMAD R13, R16, R21, R0 ;  /* 0x00000015100d7224 */ /* 0x008fc800078e0200 */
[----:B-1----:R-:W-:-:S04]  /*01a0*/  IMAD.WIDE R8, R13, 0x4, R4 ;  /* 0x000000040d087825 */ /* 0x002fc800078e0204 */
[C---:B--2---:R-:W-:Y:S02]  /*01b0*/  IMAD.WIDE R10, R13.reuse, 0x4, R6 ;  /* 0x000000040d0a7825 */ /* 0x044fe400078e0206 */
[----:B------:R-:W2:Y:S04]  /*01c0*/  LDG.E R8, desc[UR8][R8.64] ;  /* 0x0000000808087981 */ /* 0x000ea8000c1e1900 */
[----:B------:R-:W2:Y:S01]  /*01d0*/  LDG.E R11, desc[UR8][R10.64] ;  /* 0x000000080a0b7981 */ /* 0x000ea2000c1e1900 */
[----:B0-----:R-:W-:Y:S01]  /*01e0*/  IMAD.WIDE R12, R13, 0x4, R2 ;  /* 0x000000040d0c7825 */ /* 0x001fe200078e0202 */
[----:B------:R-:W-:-:S04]  /*01f0*/  IADD3 R16, PT, PT, R15, R16, RZ ;  /* 0x000000100f107210 */ /* 0x000fc80007ffe0ff */
[----:B------:R-:W-:Y:S01]  /*0200*/  ISETP.GE.AND P0, PT, R16, R21, PT ;  /* 0x000000151000720c */ /* 0x000fe20003f06270 */
[----:B--2---:R-:W-:-:S05]  /*0210*/  FADD R19, R8, R11 ;  /* 0x0000000b08137221 */ /* 0x004fca0000000000 */
[----:B------:R3:W-:Y:S07]  /*0220*/  STG.E desc[UR8][R12.64], R19 ;  /* 0x000000130c007986 */ /* 0x0007ee000c101908 */
[----:B------:R-:W-:Y:S05]  /*0230*/  @!P0 BRA `(.L_x_2) ;  /* 0xfffffffc00d48947 */ /* 0x000fea000383ffff */
.L_x_1:
[----:B------:R-:W-:Y:S05]  /*0240*/  BSYNC.RECONVERGENT B0 ;  /* 0x0000000000007941 */ /* 0x000fea0003800200 */
.L_x_0:
[----:B------:R-:W-:-:S04]  /*0250*/  IADD3 R0, PT, PT, R17, R0, RZ ;  /* 0x0000000011007210 */ /* 0x000fc80007ffe0ff */
[----:B------:R-:W-:-:S13]  /*0260*/  ISETP.GE.AND P0, PT, R0, R21, PT ;  /* 0x000000150000720c */ /* 0x000fda0003f06270 */
[----:B------:R-:W-:Y:S05]  /*0270*/  @!P0 BRA `(.L_x_3) ;  /* 0xfffffffc00a48947 */ /* 0x000fea000383ffff */
[----:B------:R-:W-:Y:S05]  /*0280*/  EXIT ;  /* 0x000000000000794d */ /* 0x000fea0003800000 */
.L_x_4:
[----:B------:R-:W-:-:S00]  /*0290*/  BRA `(.L_x_4) ;  /* 0xfffffffc00fc7947 */ /* 0x000fc0000383ffff */
[----:B------:R-:W-:-:S00]  /*02a0*/  NOP ;  /* 0x0000000000007918 */ /* 0x000fc00000000000 */
        /* <DEDUP_REMOVED lines=13> */
.L_x_5:


//--------------------- .nv.shared.reserved.0     --------------------------
	.section	.nv.shared.reserved.0,"aw",@nobits
	.weak		__nv_reservedSMEM_offset_0_alias
	.size		__nv_reservedSMEM_offset_0_alias, 0, 64
	.other		__nv_reservedSMEM_offset_0_alias,@"STO_CUDA_RESERVED_SHARED STV_DEFAULT"
__nv_reservedSMEM_offset_0_alias:
	.zero		0
	.zero		64


//--------------------- .nv.constant0._Z10matrix_addPfS_S_i --------------------------
	.section	.nv.constant0._Z10matrix_addPfS_S_i,"a",@progbits
	.sectionflags	@""
	.align	4
.nv.constant0._Z10matrix_addPfS_S_i:
	.zero		924


//--------------------- SYMBOLS --------------------------

	.type		.nv.reservedSmem.offset0,@object
	.size		.nv.reservedSmem.offset0,0x4
